	.headerflags	@"EF_CUDA_TEXMODE_UNIFIED EF_CUDA_64BIT_ADDRESS EF_CUDA_ACCELERATORS EF_CUDA_SM90 EF_CUDA_VIRTUAL_SM(EF_CUDA_SM90)"
	.elftype	@"ET_EXEC"


//--------------------- .nv.info                  --------------------------
	.section	.nv.info,"",@"SHT_CUDA_INFO"
	.align	4


	//----- nvinfo : EIATTR_REGCOUNT
	.align		4
        /*0000*/ 	.byte	0x04, 0x2f
        /*0002*/ 	.short	(.L_1 - .L_0)
	.align		4
.L_0:
        /*0004*/ 	.word	index@(triton_poi_fused_cat_3)
        /*0008*/ 	.word	0x0000000c


	//----- nvinfo : EIATTR_MIN_STACK_SIZE
	.align		4
.L_1:
        /*000c*/ 	.byte	0x04, 0x12
        /*000e*/ 	.short	(.L_3 - .L_2)
	.align		4
.L_2:
        /*0010*/ 	.word	index@(triton_poi_fused_cat_3)
        /*0014*/ 	.word	0x00000000


	//----- nvinfo : EIATTR_FRAME_SIZE
	.align		4
.L_3:
        /*0018*/ 	.byte	0x04, 0x11
        /*001a*/ 	.short	(.L_5 - .L_4)
	.align		4
.L_4:
        /*001c*/ 	.word	index@(triton_poi_fused_cat_3)
        /*0020*/ 	.word	0x00000000


	//----- nvinfo : EIATTR_MIN_STACK_SIZE
	.align		4
.L_5:
        /*0024*/ 	.byte	0x04, 0x12
        /*0026*/ 	.short	(.L_7 - .L_6)
	.align		4
.L_6:
        /*0028*/ 	.word	index@(triton_poi_fused_cat_3)
        /*002c*/ 	.word	0x00000000
.L_7:


//--------------------- .nv.info.triton_poi_fused_cat_3 --------------------------
	.section	.nv.info.triton_poi_fused_cat_3,"",@"SHT_CUDA_INFO"
	.sectionflags	@""
	.align	4


	//----- nvinfo : EIATTR_CUDA_API_VERSION
	.align		4
        /*0000*/ 	.byte	0x04, 0x37
        /*0002*/ 	.short	(.L_9 - .L_8)
.L_8:
        /*0004*/ 	.word	0x0000007c


	//----- nvinfo : EIATTR_KPARAM_INFO
	.align		4
.L_9:
        /*0008*/ 	.byte	0x04, 0x17
        /*000a*/ 	.short	(.L_11 - .L_10)
.L_10:
        /*000c*/ 	.word	0x00000000
        /*0010*/ 	.short	0x0003
        /*0012*/ 	.short	0x0018
        /*0014*/ 	.byte	0x00, 0xf0, 0x11, 0x00


	//----- nvinfo : EIATTR_KPARAM_INFO
	.align		4
.L_11:
        /*0018*/ 	.byte	0x04, 0x17
        /*001a*/ 	.short	(.L_13 - .L_12)
.L_12:
        /*001c*/ 	.word	0x00000000
        /*0020*/ 	.short	0x0002
        /*0022*/ 	.short	0x0010
        /*0024*/ 	.byte	0x00, 0xf4, 0x21, 0x00


	//----- nvinfo : EIATTR_KPARAM_INFO
	.align		4
.L_13:
        /*0028*/ 	.byte	0x04, 0x17
        /*002a*/ 	.short	(.L_15 - .L_14)
.L_14:
        /*002c*/ 	.word	0x00000000
        /*0030*/ 	.short	0x0001
        /*0032*/ 	.short	0x0008
        /*0034*/ 	.byte	0x00, 0xf4, 0x21, 0x00


	//----- nvinfo : EIATTR_KPARAM_INFO
	.align		4
.L_15:
        /*0038*/ 	.byte	0x04, 0x17
        /*003a*/ 	.short	(.L_17 - .L_16)
.L_16:
        /*003c*/ 	.word	0x00000000
        /*0040*/ 	.short	0x0000
        /*0042*/ 	.short	0x0000
        /*0044*/ 	.byte	0x00, 0xf4, 0x21, 0x00


	//----- nvinfo : EIATTR_SPARSE_MMA_MASK
	.align		4
.L_17:
        /*0048*/ 	.byte	0x03, 0x50
        /*004a*/ 	.short	0x0000


	//----- nvinfo : EIATTR_MAXREG_COUNT
	.align		4
        /*004c*/ 	.byte	0x03, 0x1b
        /*004e*/ 	.short	0x00ff


	//----- nvinfo : EIATTR_EXIT_INSTR_OFFSETS
	.align		4
        /*0050*/ 	.byte	0x04, 0x1c
        /*0052*/ 	.short	(.L_19 - .L_18)


	//   ....[0]....
.L_18:
        /*0054*/ 	.word	0x000002c0


	//   ....[1]....
        /*0058*/ 	.word	0x000002e0


	//----- nvinfo : EIATTR_REQNTID
	.align		4
.L_19:
        /*005c*/ 	.byte	0x04, 0x10
        /*005e*/ 	.short	(.L_21 - .L_20)
.L_20:
        /*0060*/ 	.word	0x00000080
        /*0064*/ 	.word	0x00000001
        /*0068*/ 	.word	0x00000001


	//----- nvinfo : EIATTR_CBANK_PARAM_SIZE
	.align		4
.L_21:
        /*006c*/ 	.byte	0x03, 0x19
        /*006e*/ 	.short	0x001c


	//----- nvinfo : EIATTR_PARAM_CBANK
	.align		4
        /*0070*/ 	.byte	0x04, 0x0a
        /*0072*/ 	.short	(.L_23 - .L_22)
	.align		4
.L_22:
        /*0074*/ 	.word	index@(.nv.constant0.triton_poi_fused_cat_3)
        /*0078*/ 	.short	0x0210
        /*007a*/ 	.short	0x001c


	//----- nvinfo : EIATTR_SW_WAR
	.align		4
.L_23:
        /*007c*/ 	.byte	0x04, 0x36
        /*007e*/ 	.short	(.L_25 - .L_24)
.L_24:
        /*0080*/ 	.word	0x00000008
.L_25:


//--------------------- .nv.callgraph             --------------------------
	.section	.nv.callgraph,"",@"SHT_CUDA_CALLGRAPH"
	.align	4
	.sectionentsize	8
	.align		4
        /*0000*/ 	.word	0x00000000
	.align		4
        /*0004*/ 	.word	0xffffffff
	.align		4
        /*0008*/ 	.word	0x00000000
	.align		4
        /*000c*/ 	.word	0xfffffffe
	.align		4
        /*0010*/ 	.word	0x00000000
	.align		4
        /*0014*/ 	.word	0xfffffffd
	.align		4
        /*0018*/ 	.word	0x00000000
	.align		4
        /*001c*/ 	.word	0xfffffffc


//--------------------- .text.triton_poi_fused_cat_3 --------------------------
	.section	.text.triton_poi_fused_cat_3,"ax",@progbits
	.align	128
        .global         triton_poi_fused_cat_3
        .type           triton_poi_fused_cat_3,@function
        .size           triton_poi_fused_cat_3,(.L_x_1 - triton_poi_fused_cat_3)
        .other          triton_poi_fused_cat_3,@"STO_CUDA_ENTRY STV_DEFAULT"
triton_poi_fused_cat_3:
.text.triton_poi_fused_cat_3:
[----:B------:R-:W0:Y:S02]  /*0000*/  LDC R1, c[0x0][0x28] ;  /* 0x00000a00ff017b82 */ /* 0x000e240000000800 */
[----:B------:R-:W1:Y:S01]  /*0010*/  S2R R0, SR_TID.X ;  /* 0x0000000000007919 */ /* 0x000e620000002100 */
[----:B------:R-:W-:Y:S01]  /*0020*/  IMAD.MOV.U32 R8, RZ, RZ, RZ ;  /* 0x000000ffff087224 */ /* 0x000fe200078e00ff */
[----:B------:R-:W-:Y:S01]  /*0030*/  ULDC.64 UR4, c[0x0][0x208] ;  /* 0x0000820000047ab9 */ /* 0x000fe20000000a00 */
[----:B------:R-:W-:Y:S01]  /*0040*/  ULDC.64 UR6, c[0x0][0x218] ;  /* 0x0000860000067ab9 */ /* 0x000fe20000000a00 */
[----:B------:R-:W2:Y:S01]  /*0050*/  S2R R3, SR_CTAID.X ;  /* 0x0000000000037919 */ /* 0x000ea20000002500 */
[----:B-1----:R-:W-:-:S05]  /*0060*/  LOP3.LUT R0, R0, 0x7f, RZ, 0xc0, !PT ;  /* 0x0000007f00007812 */ /* 0x002fca00078ec0ff */
[----:B--2---:R-:W-:Y:S02]  /*0070*/  IMAD R0, R3, 0x80, R0 ;  /* 0x0000008003007824 */ /* 0x004fe400078e0200 */
[----:B------:R-:W1:Y:S03]  /*0080*/  LDC.64 R2, c[0x0][0x210] ;  /* 0x00008400ff027b82 */ /* 0x000e660000000a00 */
[----:B------:R-:W-:-:S04]  /*0090*/  SHF.R.S32.HI R5, RZ, 0x1f, R0 ;  /* 0x0000001fff057819 */ /* 0x000fc80000011400 */
[CC--:B------:R-:W-:Y:S02]  /*00a0*/  LEA.HI R4, R5.reuse, R0.reuse, RZ, 0x4 ;  /* 0x0000000005047211 */ /* 0x0c0fe400078f20ff */
[----:B------:R-:W-:Y:S02]  /*00b0*/  LEA.HI R5, R5, R0, RZ, 0x6 ;  /* 0x0000000005057211 */ /* 0x000fe400078f30ff */
[----:B------:R-:W-:-:S04]  /*00c0*/  SHF.R.S32.HI R6, RZ, 0x4, R4 ;  /* 0x00000004ff067819 */ /* 0x000fc80000011404 */
[----:B------:R-:W-:-:S04]  /*00d0*/  LEA.HI R7, R6, R6, RZ, 0x2 ;  /* 0x0000000606077211 */ /* 0x000fc800078f10ff */
[----:B------:R-:W-:-:S05]  /*00e0*/  LOP3.LUT R7, R7, 0xfffffffc, RZ, 0xc0, !PT ;  /* 0xfffffffc07077812 */ /* 0x000fca00078ec0ff */
[----:B------:R-:W-:Y:S01]  /*00f0*/  IMAD.IADD R7, R6, 0x1, -R7 ;  /* 0x0000000106077824 */ /* 0x000fe200078e0a07 */
[----:B------:R-:W-:Y:S02]  /*0100*/  SHF.R.S32.HI R6, RZ, 0x6, R5 ;  /* 0x00000006ff067819 */ /* 0x000fe40000011405 */
[----:B------:R-:W-:Y:S02]  /*0110*/  LOP3.LUT R5, R5, 0xffffffc0, RZ, 0xc0, !PT ;  /* 0xffffffc005057812 */ /* 0x000fe400078ec0ff */
[----:B------:R-:W-:Y:S01]  /*0120*/  ISETP.GE.AND P1, PT, R7, 0x2, PT ;  /* 0x000000020700780c */ /* 0x000fe20003f26270 */
[----:B------:R-:W-:-:S03]  /*0130*/  IMAD.SHL.U32 R6, R6, 0x20, RZ ;  /* 0x0000002006067824 */ /* 0x000fc600078e00ff */
[----:B------:R-:W-:Y:S02]  /*0140*/  ISETP.LT.AND P3, PT, R0, 0x100, !P1 ;  /* 0x000001000000780c */ /* 0x000fe40004f61270 */
[----:B------:R-:W-:-:S05]  /*0150*/  IADD3 R5, R6, R0, -R5 ;  /* 0x0000000006057210 */ /* 0x000fca0007ffe805 */
[----:B-1----:R-:W-:Y:S01]  /*0160*/  IMAD.WIDE R2, R5, 0x4, R2 ;  /* 0x0000000405027825 */ /* 0x002fe200078e0202 */
[----:B------:R-:W-:-:S03]  /*0170*/  LOP3.LUT R5, R4, 0xfffffff0, RZ, 0xc0, !PT ;  /* 0xfffffff004057812 */ /* 0x000fc600078ec0ff */
[----:B------:R-:W-:Y:S02]  /*0180*/  IMAD.SHL.U32 R4, R7, 0x10, RZ ;  /* 0x0000001007047824 */ /* 0x000fe400078e00ff */
[C---:B------:R-:W-:Y:S01]  /*0190*/  IMAD.IADD R5, R0.reuse, 0x1, -R5 ;  /* 0x0000000100057824 */ /* 0x040fe200078e0a05 */
[----:B------:R1:W2:Y:S01]  /*01a0*/  @P3 LDG.E R8, desc[UR4][R2.64] ;  /* 0x0000000402083981 */ /* 0x0002a2000c1e1900 */
[--C-:B------:R-:W-:Y:S02]  /*01b0*/  SHF.R.S32.HI R9, RZ, 0x1f, R6.reuse ;  /* 0x0000001fff097819 */ /* 0x100fe40000011406 */
[----:B------:R-:W-:Y:S02]  /*01c0*/  ISETP.GE.AND P0, PT, R0, 0x100, PT ;  /* 0x000001000000780c */ /* 0x000fe40003f06270 */
[----:B------:R-:W-:Y:S02]  /*01d0*/  IADD3 R6, P4, P5, R4, R5, R6 ;  /* 0x0000000504067210 */ /* 0x000fe40007d9e006 */
[----:B------:R-:W-:-:S02]  /*01e0*/  SHF.R.S32.HI R5, RZ, 0x1f, R5 ;  /* 0x0000001fff057819 */ /* 0x000fc40000011405 */
[----:B------:R-:W-:Y:S01]  /*01f0*/  SHF.R.S32.HI R4, RZ, 0x1f, R4 ;  /* 0x0000001fff047819 */ /* 0x000fe20000011404 */
[----:B-1----:R-:W1:Y:S01]  /*0200*/  LDC.64 R2, c[0x0][0x220] ;  /* 0x00008800ff027b82 */ /* 0x002e620000000a00 */
[----:B------:R-:W-:Y:S02]  /*0210*/  ISETP.GT.AND P2, PT, R7, 0x1, !P0 ;  /* 0x000000010700780c */ /* 0x000fe40004744270 */
[----:B------:R-:W-:Y:S02]  /*0220*/  IADD3.X R5, R4, R5, R9, P4, P5 ;  /* 0x0000000504057210 */ /* 0x000fe400027ea409 */
[----:B------:R-:W-:-:S04]  /*0230*/  LEA R4, P4, R6, UR6, 0x2 ;  /* 0x0000000606047c11 */ /* 0x000fc8000f8810ff */
[----:B------:R-:W-:Y:S01]  /*0240*/  LEA.HI.X R5, R6, UR7, R5, 0x2, P4 ;  /* 0x0000000706057c11 */ /* 0x000fe2000a0f1405 */
[----:B------:R-:W-:-:S06]  /*0250*/  IMAD.MOV.U32 R6, RZ, RZ, RZ ;  /* 0x000000ffff067224 */ /* 0x000fcc00078e00ff */
[----:B------:R-:W3:Y:S01]  /*0260*/  @P2 LDG.E R6, desc[UR4][R4.64+-0x80] ;  /* 0xffff800404062981 */ /* 0x000ee2000c1e1900 */
[----:B-1----:R-:W-:Y:S01]  /*0270*/  IMAD.WIDE R2, R0, 0x4, R2 ;  /* 0x0000000400027825 */ /* 0x002fe200078e0202 */
[----:B--2---:R-:W-:-:S04]  /*0280*/  SEL R7, R8, RZ, P3 ;  /* 0x000000ff08077207 */ /* 0x004fc80001800000 */
[----:B------:R-:W-:-:S13]  /*0290*/  FSETP.GT.AND P3, PT, R7, RZ, PT ;  /* 0x000000ff0700720b */ /* 0x000fda0003f64000 */
[----:B------:R-:W-:Y:S01]  /*02a0*/  @!P3 FMUL R7, R7, 0.10000000149011611938 ;  /* 0x3dcccccd0707b820 */ /* 0x000fe20000400000 */
[----:B---3--:R-:W-:Y:S01]  /*02b0*/  @P1 SEL R7, R6, RZ, P2 ;  /* 0x000000ff06071207 */ /* 0x008fe20001000000 */
[----:B------:R-:W-:Y:S06]  /*02c0*/  @P0 EXIT ;  /* 0x000000000000094d */ /* 0x000fec0003800000 */
[----:B------:R-:W-:Y:S01]  /*02d0*/  STG.E desc[UR4][R2.64], R7 ;  /* 0x0000000702007986 */ /* 0x000fe2000c101904 */
[----:B------:R-:W-:Y:S05]  /*02e0*/  EXIT ;  /* 0x000000000000794d */ /* 0x000fea0003800000 */
.L_x_0:
[----:B------:R-:W-:-:S00]  /*02f0*/  BRA `(.L_x_0) ;  /* 0xfffffffc00fc7947 */ /* 0x000fc0000383ffff */
[----:B------:R-:W-:-:S00]  /*0300*/  NOP ;  /* 0x0000000000007918 */ /* 0x000fc00000000000 */
[----:B------:R-:W-:-:S00]  /*0310*/  NOP ;  /* 0x0000000000007918 */ /* 0x000fc00000000000 */
[----:B------:R-:W-:-:S00]  /*0320*/  NOP ;  /* 0x0000000000007918 */ /* 0x000fc00000000000 */
[----:B------:R-:W-:-:S00]  /*0330*/  NOP ;  /* 0x0000000000007918 */ /* 0x000fc00000000000 */
[----:B------:R-:W-:-:S00]  /*0340*/  NOP ;  /* 0x0000000000007918 */ /* 0x000fc00000000000 */
[----:B------:R-:W-:-:S00]  /*0350*/  NOP ;  /* 0x0000000000007918 */ /* 0x000fc00000000000 */
[----:B------:R-:W-:-:S00]  /*0360*/  NOP ;  /* 0x0000000000007918 */ /* 0x000fc00000000000 */
[----:B------:R-:W-:-:S00]  /*0370*/  NOP ;  /* 0x0000000000007918 */ /* 0x000fc00000000000 */
.L_x_1:


//--------------------- .nv.constant0.triton_poi_fused_cat_3 --------------------------
	.section	.nv.constant0.triton_poi_fused_cat_3,"a",@progbits
	.sectionflags	@""
	.align	4
.nv.constant0.triton_poi_fused_cat_3:
	.zero		556
